//
// Generated by NVIDIA NVVM Compiler
//
// Compiler Build ID: CL-29190527
// Cuda compilation tools, release 11.1, V11.1.105
// Based on LLVM 3.4svn
//

.version 7.1
.target sm_80
.address_size 64

	// .globl	Fused_Add_Add_Cast_ReduceSum_Mul_split_1925334636309704283_kernel0
// _ZZ66Fused_Add_Add_Cast_ReduceSum_Mul_split_1925334636309704283_kernel0E53T_cast_T_add_T_add_input_0_input_1_input_3_red_shared has been demoted
// _ZZ66Fused_Add_Add_Cast_ReduceSum_Mul_split_1925334636309704283_kernel0E8red_buf0 has been demoted

.visible .entry Fused_Add_Add_Cast_ReduceSum_Mul_split_1925334636309704283_kernel0(
	.param .u64 Fused_Add_Add_Cast_ReduceSum_Mul_split_1925334636309704283_kernel0_param_0,
	.param .u64 Fused_Add_Add_Cast_ReduceSum_Mul_split_1925334636309704283_kernel0_param_1,
	.param .u64 Fused_Add_Add_Cast_ReduceSum_Mul_split_1925334636309704283_kernel0_param_2,
	.param .u64 Fused_Add_Add_Cast_ReduceSum_Mul_split_1925334636309704283_kernel0_param_3,
	.param .u64 Fused_Add_Add_Cast_ReduceSum_Mul_split_1925334636309704283_kernel0_param_4
)
{
	.reg .pred 	%p<13>;
	.reg .b16 	%rs<29>;
	.reg .f32 	%f<43>;
	.reg .b32 	%r<37>;
	.reg .b64 	%rd<29>;
	// demoted variable
	.shared .align 4 .b8 _ZZ66Fused_Add_Add_Cast_ReduceSum_Mul_split_1925334636309704283_kernel0E53T_cast_T_add_T_add_input_0_input_1_input_3_red_shared[32];
	// demoted variable
	.shared .align 4 .b8 _ZZ66Fused_Add_Add_Cast_ReduceSum_Mul_split_1925334636309704283_kernel0E8red_buf0[4096];

	ld.param.u64 	%rd5, [Fused_Add_Add_Cast_ReduceSum_Mul_split_1925334636309704283_kernel0_param_0];
	ld.param.u64 	%rd6, [Fused_Add_Add_Cast_ReduceSum_Mul_split_1925334636309704283_kernel0_param_1];
	ld.param.u64 	%rd7, [Fused_Add_Add_Cast_ReduceSum_Mul_split_1925334636309704283_kernel0_param_2];
	ld.param.u64 	%rd8, [Fused_Add_Add_Cast_ReduceSum_Mul_split_1925334636309704283_kernel0_param_3];
	ld.param.u64 	%rd9, [Fused_Add_Add_Cast_ReduceSum_Mul_split_1925334636309704283_kernel0_param_4];
	mov.u32 	%r8, %ctaid.y;
	cvt.u64.u32	%rd1, %r8;
	mov.u32 	%r1, %tid.y;
	cvt.u64.u32	%rd2, %r1;
	mov.u32 	%r2, %tid.x;
	cvt.u64.u32	%rd3, %r2;
	shl.b32 	%r9, %r1, 2;
	mov.u32 	%r10, _ZZ66Fused_Add_Add_Cast_ReduceSum_Mul_split_1925334636309704283_kernel0E53T_cast_T_add_T_add_input_0_input_1_input_3_red_shared;
	add.s32 	%r3, %r10, %r9;
	setp.ne.s32	%p2, %r2, 0;
	@%p2 bra 	BB0_2;

	mov.u32 	%r11, 0;
	st.shared.u32 	[%r3], %r11;

BB0_2:
	shl.b64 	%rd10, %rd2, 9;
	add.s64 	%rd11, %rd3, %rd10;
	shl.b64 	%rd12, %rd1, 12;
	add.s64 	%rd13, %rd11, %rd12;
	cvta.to.global.u64 	%rd14, %rd7;
	shl.b64 	%rd15, %rd13, 1;
	add.s64 	%rd16, %rd14, %rd15;
	ld.global.nc.u16 	%rs2, [%rd16];
	cvta.to.global.u64 	%rd17, %rd5;
	shl.b64 	%rd18, %rd3, 1;
	add.s64 	%rd19, %rd17, %rd18;
	ld.global.nc.u16 	%rs3, [%rd19];
	// inline asm
	{add.f16 %rs1,%rs2,%rs3;
}
	// inline asm
	cvta.to.global.u64 	%rd20, %rd6;
	add.s64 	%rd21, %rd20, %rd15;
	ld.global.nc.u16 	%rs6, [%rd21];
	// inline asm
	{add.f16 %rs4,%rs1,%rs6;
}
	// inline asm
	// inline asm
	{  cvt.f32.f16 %f3, %rs4;}

	// inline asm
	cvta.to.global.u64 	%rd22, %rd8;
	shl.b64 	%rd23, %rd13, 2;
	add.s64 	%rd4, %rd22, %rd23;
	st.global.f32 	[%rd4], %f3;
	ld.global.nc.u16 	%rs9, [%rd16+256];
	ld.global.nc.u16 	%rs10, [%rd19+256];
	// inline asm
	{add.f16 %rs8,%rs9,%rs10;
}
	// inline asm
	ld.global.nc.u16 	%rs13, [%rd21+256];
	// inline asm
	{add.f16 %rs11,%rs8,%rs13;
}
	// inline asm
	// inline asm
	{  cvt.f32.f16 %f4, %rs11;}

	// inline asm
	st.global.f32 	[%rd4+512], %f4;
	ld.global.nc.u16 	%rs16, [%rd16+512];
	ld.global.nc.u16 	%rs17, [%rd19+512];
	// inline asm
	{add.f16 %rs15,%rs16,%rs17;
}
	// inline asm
	ld.global.nc.u16 	%rs20, [%rd21+512];
	// inline asm
	{add.f16 %rs18,%rs15,%rs20;
}
	// inline asm
	// inline asm
	{  cvt.f32.f16 %f5, %rs18;}

	// inline asm
	st.global.f32 	[%rd4+1024], %f5;
	ld.global.nc.u16 	%rs23, [%rd16+768];
	ld.global.nc.u16 	%rs24, [%rd19+768];
	// inline asm
	{add.f16 %rs22,%rs23,%rs24;
}
	// inline asm
	ld.global.nc.u16 	%rs27, [%rd21+768];
	// inline asm
	{add.f16 %rs25,%rs22,%rs27;
}
	// inline asm
	// inline asm
	{  cvt.f32.f16 %f6, %rs25;}

	// inline asm
	st.global.f32 	[%rd4+1536], %f6;
	bar.sync 	0;
	ld.global.f32 	%f7, [%rd4];
	add.f32 	%f8, %f7, 0f00000000;
	sub.f32 	%f9, %f8, %f7;
	ld.global.f32 	%f10, [%rd4+512];
	sub.f32 	%f11, %f10, %f9;
	add.f32 	%f12, %f8, %f11;
	sub.f32 	%f13, %f12, %f8;
	sub.f32 	%f14, %f13, %f11;
	ld.global.f32 	%f15, [%rd4+1024];
	sub.f32 	%f16, %f15, %f14;
	add.f32 	%f17, %f12, %f16;
	sub.f32 	%f18, %f17, %f12;
	sub.f32 	%f19, %f18, %f16;
	sub.f32 	%f20, %f6, %f19;
	add.f32 	%f21, %f17, %f20;
	mov.u32 	%r12, %ntid.x;
	mad.lo.s32 	%r13, %r12, %r1, %r2;
	and.b32  	%r4, %r13, 127;
	and.b32  	%r5, %r13, -128;
	add.s32 	%r14, %r5, %r4;
	shl.b32 	%r15, %r14, 2;
	mov.u32 	%r16, _ZZ66Fused_Add_Add_Cast_ReduceSum_Mul_split_1925334636309704283_kernel0E8red_buf0;
	add.s32 	%r6, %r16, %r15;
	st.shared.f32 	[%r6], %f21;
	bar.sync 	0;
	setp.gt.u32	%p3, %r4, 63;
	@%p3 bra 	BB0_4;

	ld.shared.f32 	%f22, [%r6];
	ld.shared.f32 	%f23, [%r6+256];
	add.f32 	%f24, %f22, %f23;
	st.shared.f32 	[%r6], %f24;

BB0_4:
	bar.sync 	0;
	setp.gt.u32	%p4, %r4, 31;
	@%p4 bra 	BB0_6;

	ld.shared.f32 	%f25, [%r6];
	ld.shared.f32 	%f26, [%r6+128];
	add.f32 	%f27, %f25, %f26;
	st.shared.f32 	[%r6], %f27;

BB0_6:
	setp.lt.u32	%p1, %r4, 32;
	bar.sync 	0;
	@!%p1 bra 	BB0_9;
	bra.uni 	BB0_7;

BB0_7:
	ld.shared.f32 	%f28, [%r6];
	mov.b32 	 %r17, %f28;
	mov.u32 	%r18, 2;
	mov.u32 	%r19, 31;
	mov.u32 	%r20, 16;
	mov.u32 	%r21, -1;
	shfl.sync.down.b32 	%r22|%p5, %r17, %r20, %r19, %r21;
	mov.b32 	 %f29, %r22;
	add.f32 	%f30, %f28, %f29;
	mov.b32 	 %r23, %f30;
	mov.u32 	%r24, 8;
	shfl.sync.down.b32 	%r25|%p6, %r23, %r24, %r19, %r21;
	mov.b32 	 %f31, %r25;
	add.f32 	%f32, %f30, %f31;
	mov.b32 	 %r26, %f32;
	mov.u32 	%r27, 4;
	shfl.sync.down.b32 	%r28|%p7, %r26, %r27, %r19, %r21;
	mov.b32 	 %f33, %r28;
	add.f32 	%f34, %f32, %f33;
	mov.b32 	 %r29, %f34;
	shfl.sync.down.b32 	%r30|%p8, %r29, %r18, %r19, %r21;
	mov.b32 	 %f35, %r30;
	add.f32 	%f36, %f34, %f35;
	mov.b32 	 %r31, %f36;
	mov.u32 	%r32, 1;
	shfl.sync.down.b32 	%r33|%p9, %r31, %r32, %r19, %r21;
	mov.b32 	 %f37, %r33;
	add.f32 	%f2, %f36, %f37;
	setp.ne.s32	%p10, %r4, 0;
	@%p10 bra 	BB0_9;

	st.shared.f32 	[%r6], %f2;

BB0_9:
	bar.sync 	0;
	setp.ne.s32	%p11, %r4, 0;
	@%p11 bra 	BB0_11;

	shl.b32 	%r34, %r5, 2;
	add.s32 	%r36, %r16, %r34;
	ld.shared.f32 	%f38, [%r36];
	ld.shared.f32 	%f39, [%r3];
	add.f32 	%f40, %f39, %f38;
	st.shared.f32 	[%r3], %f40;

BB0_11:
	cvt.u32.u64	%r7, %rd3;
	bar.sync 	0;
	setp.ne.s32	%p12, %r7, 127;
	@%p12 bra 	BB0_13;

	ld.shared.f32 	%f41, [%r3];
	mul.f32 	%f42, %f41, 0f3B000000;
	shl.b64 	%rd24, %rd1, 3;
	add.s64 	%rd25, %rd24, %rd2;
	cvta.to.global.u64 	%rd26, %rd9;
	shl.b64 	%rd27, %rd25, 2;
	add.s64 	%rd28, %rd26, %rd27;
	st.global.f32 	[%rd28], %f42;

BB0_13:
	bar.sync 	0;
	ret;
}




// ===== COMPILED SASS (sm_100) =====

	.target	sm_100

	.elftype	@"ET_EXEC"


//--------------------- .note.nv.tkinfo           --------------------------
	.section	.note.nv.tkinfo,"",@"SHT_NOTE"
	.sectionflags	@"SHF_NOTE_NV_TKINFO"
	.tkinfo
        /*0018*/ 	.word	0x00000002
        /*0030*/ 	.string	""
        /*0030*/ 	.string	"ptxas"
        /*0030*/ 	.string	"Cuda compilation tools, release 13.0, V13.0.88"
        /*0030*/ 	.string	"Build cuda_13.0.r13.0/compiler.36424714_0"
        /*0030*/ 	.string	"-arch sm_100 "



//--------------------- .note.nv.cuinfo           --------------------------
	.section	.note.nv.cuinfo,"",@"SHT_NOTE"
	.sectionflags	@"SHF_NOTE_NV_CUINFO"
        /*0018*/ 	.short	0x0002
        /*001a*/ 	.short	0x0050
        /*001c*/ 	.short	0x0082
	.zero		2


//--------------------- .nv.info                  --------------------------
	.section	.nv.info,"",@"SHT_CUDA_INFO"
	.align	4


	//----- nvinfo : EIATTR_REGCOUNT
	.align		4
        /*0000*/ 	.byte	0x04, 0x2f
        /*0002*/ 	.short	(.L_1 - .L_0)
	.align		4
.L_0:
        /*0004*/ 	.word	index@(Fused_Add_Add_Cast_ReduceSum_Mul_split_1925334636309704283_kernel0)
        /*0008*/ 	.word	0x00000020


	//----- nvinfo : EIATTR_FRAME_SIZE
	.align		4
.L_1:
        /*000c*/ 	.byte	0x04, 0x11
        /*000e*/ 	.short	(.L_3 - .L_2)
	.align		4
.L_2:
        /*0010*/ 	.word	index@(Fused_Add_Add_Cast_ReduceSum_Mul_split_1925334636309704283_kernel0)
        /*0014*/ 	.word	0x00000000


	//----- nvinfo : EIATTR_MIN_STACK_SIZE
	.align		4
.L_3:
        /*0018*/ 	.byte	0x04, 0x12
        /*001a*/ 	.short	(.L_5 - .L_4)
	.align		4
.L_4:
        /*001c*/ 	.word	index@(Fused_Add_Add_Cast_ReduceSum_Mul_split_1925334636309704283_kernel0)
        /*0020*/ 	.word	0x00000000
.L_5:


//--------------------- .nv.compat                --------------------------
	.section	.nv.compat,"",@"SHT_CUDA_COMPAT_INFO"
	.align	4
        /*0000*/ 	.byte	0x02, 0x09, 0x00, 0x00, 0x02, 0x02, 0x01, 0x00, 0x02, 0x05, 0x05, 0x00, 0x03, 0x07, 0x01, 0x01
        /*0010*/ 	.byte	0x02, 0x03, 0x00, 0x00, 0x02, 0x06, 0x01, 0x00, 0x04, 0x0b, 0x08, 0x00, 0x09, 0x00, 0x00, 0x00
        /*0020*/ 	.byte	0x00, 0x00, 0x00, 0x00


//--------------------- .nv.info.Fused_Add_Add_Cast_ReduceSum_Mul_split_1925334636309704283_kernel0 --------------------------
	.section	.nv.info.Fused_Add_Add_Cast_ReduceSum_Mul_split_1925334636309704283_kernel0,"",@"SHT_CUDA_INFO"
	.sectionflags	@""
	.align	4


	//----- nvinfo : EIATTR_CUDA_API_VERSION
	.align		4
        /*0000*/ 	.byte	0x04, 0x37
        /*0002*/ 	.short	(.L_7 - .L_6)
.L_6:
        /*0004*/ 	.word	0x00000082


	//----- nvinfo : EIATTR_KPARAM_INFO
	.align		4
.L_7:
        /*0008*/ 	.byte	0x04, 0x17
        /*000a*/ 	.short	(.L_9 - .L_8)
.L_8:
        /*000c*/ 	.word	0x00000000
        /*0010*/ 	.short	0x0004
        /*0012*/ 	.short	0x0020
        /*0014*/ 	.byte	0x00, 0xf0, 0x21, 0x00


	//----- nvinfo : EIATTR_KPARAM_INFO
	.align		4
.L_9:
        /*0018*/ 	.byte	0x04, 0x17
        /*001a*/ 	.short	(.L_11 - .L_10)
.L_10:
        /*001c*/ 	.word	0x00000000
        /*0020*/ 	.short	0x0003
        /*0022*/ 	.short	0x0018
        /*0024*/ 	.byte	0x00, 0xf0, 0x21, 0x00


	//----- nvinfo : EIATTR_KPARAM_INFO
	.align		4
.L_11:
        /*0028*/ 	.byte	0x04, 0x17
        /*002a*/ 	.short	(.L_13 - .L_12)
.L_12:
        /*002c*/ 	.word	0x00000000
        /*0030*/ 	.short	0x0002
        /*0032*/ 	.short	0x0010
        /*0034*/ 	.byte	0x00, 0xf0, 0x21, 0x00


	//----- nvinfo : EIATTR_KPARAM_INFO
	.align		4
.L_13:
        /*0038*/ 	.byte	0x04, 0x17
        /*003a*/ 	.short	(.L_15 - .L_14)
.L_14:
        /*003c*/ 	.word	0x00000000
        /*0040*/ 	.short	0x0001
        /*0042*/ 	.short	0x0008
        /*0044*/ 	.byte	0x00, 0xf0, 0x21, 0x00


	//----- nvinfo : EIATTR_KPARAM_INFO
	.align		4
.L_15:
        /*0048*/ 	.byte	0x04, 0x17
        /*004a*/ 	.short	(.L_17 - .L_16)
.L_16:
        /*004c*/ 	.word	0x00000000
        /*0050*/ 	.short	0x0000
        /*0052*/ 	.short	0x0000
        /*0054*/ 	.byte	0x00, 0xf0, 0x21, 0x00


	//----- nvinfo : EIATTR_SPARSE_MMA_MASK
	.align		4
.L_17:
        /*0058*/ 	.byte	0x03, 0x50
        /*005a*/ 	.short	0x0000


	//----- nvinfo : EIATTR_MAXREG_COUNT
	.align		4
        /*005c*/ 	.byte	0x03, 0x1b
        /*005e*/ 	.short	0x00ff


	//----- nvinfo : EIATTR_NUM_BARRIERS
	.align		4
        /*0060*/ 	.byte	0x02, 0x4c
        /*0062*/ 	.byte	0x01
	.zero		1


	//----- nvinfo : EIATTR_MERCURY_ISA_VERSION
	.align		4
        /*0064*/ 	.byte	0x03, 0x5f
        /*0066*/ 	.short	0x0101


	//----- nvinfo : EIATTR_COOP_GROUP_MASK_REGIDS
	.align		4
        /*0068*/ 	.byte	0x04, 0x29
        /*006a*/ 	.short	(.L_19 - .L_18)


	//   ....[0]....
.L_18:
        /*006c*/ 	.word	0xffffffff


	//   ....[1]....
        /*0070*/ 	.word	0xffffffff


	//   ....[2]....
        /*0074*/ 	.word	0xffffffff


	//   ....[3]....
        /*0078*/ 	.word	0xffffffff


	//   ....[4]....
        /*007c*/ 	.word	0xffffffff


	//   ....[5]....
        /*0080*/ 	.word	0x0500000e


	//   ....[6]....
        /*0084*/ 	.word	0x0500000e


	//   ....[7]....
        /*0088*/ 	.word	0x0500000e


	//   ....[8]....
        /*008c*/ 	.word	0x0500000e


	//   ....[9]....
        /*0090*/ 	.word	0x0500000e


	//----- nvinfo : EIATTR_COOP_GROUP_INSTR_OFFSETS
	.align		4
.L_19:
        /*0094*/ 	.byte	0x04, 0x28
        /*0096*/ 	.short	(.L_21 - .L_20)


	//   ....[0]....
.L_20:
        /*0098*/ 	.word	0x00000620


	//   ....[1]....
        /*009c*/ 	.word	0x00000640


	//   ....[2]....
        /*00a0*/ 	.word	0x00000660


	//   ....[3]....
        /*00a4*/ 	.word	0x00000680


	//   ....[4]....
        /*00a8*/ 	.word	0x000006a0


	//   ....[5]....
        /*00ac*/ 	.word	0x00000890


	//   ....[6]....
        /*00b0*/ 	.word	0x00000900


	//   ....[7]....
        /*00b4*/ 	.word	0x00000970


	//   ....[8]....
        /*00b8*/ 	.word	0x000009e0


	//   ....[9]....
        /*00bc*/ 	.word	0x00000a50


	//----- nvinfo : EIATTR_VRC_CTA_INIT_COUNT
	.align		4
.L_21:
        /*00c0*/ 	.byte	0x02, 0x4a
	.zero		1
	.zero		1


	//----- nvinfo : EIATTR_EXIT_INSTR_OFFSETS
	.align		4
        /*00c4*/ 	.byte	0x04, 0x1c
        /*00c6*/ 	.short	(.L_23 - .L_22)


	//   ....[0]....
.L_22:
        /*00c8*/ 	.word	0x00000840


	//----- nvinfo : EIATTR_CRS_STACK_SIZE
	.align		4
.L_23:
        /*00cc*/ 	.byte	0x04, 0x1e
        /*00ce*/ 	.short	(.L_25 - .L_24)
.L_24:
        /*00d0*/ 	.word	0x00000000


	//----- nvinfo : EIATTR_CBANK_PARAM_SIZE
	.align		4
.L_25:
        /*00d4*/ 	.byte	0x03, 0x19
        /*00d6*/ 	.short	0x0028


	//----- nvinfo : EIATTR_PARAM_CBANK
	.align		4
        /*00d8*/ 	.byte	0x04, 0x0a
        /*00da*/ 	.short	(.L_27 - .L_26)
	.align		4
.L_26:
        /*00dc*/ 	.word	index@(.nv.constant0.Fused_Add_Add_Cast_ReduceSum_Mul_split_1925334636309704283_kernel0)
        /*00e0*/ 	.short	0x0380
        /*00e2*/ 	.short	0x0028


	//----- nvinfo : EIATTR_SW_WAR
	.align		4
.L_27:
        /*00e4*/ 	.byte	0x04, 0x36
        /*00e6*/ 	.short	(.L_29 - .L_28)
.L_28:
        /*00e8*/ 	.word	0x00000008
.L_29:


//--------------------- .nv.callgraph             --------------------------
	.section	.nv.callgraph,"",@"SHT_CUDA_CALLGRAPH"
	.align	4
	.sectionentsize	8
	.align		4
        /*0000*/ 	.word	0x00000000
	.align		4
        /*0004*/ 	.word	0xffffffff
	.align		4
        /*0008*/ 	.word	0x00000000
	.align		4
        /*000c*/ 	.word	0xfffffffe
	.align		4
        /*0010*/ 	.word	0x00000000
	.align		4
        /*0014*/ 	.word	0xfffffffd
	.align		4
        /*0018*/ 	.word	0x00000000
	.align		4
        /*001c*/ 	.word	0xfffffffc


//--------------------- .text.Fused_Add_Add_Cast_ReduceSum_Mul_split_1925334636309704283_kernel0 --------------------------
	.section	.text.Fused_Add_Add_Cast_ReduceSum_Mul_split_1925334636309704283_kernel0,"ax",@progbits
	.align	128
        .global         Fused_Add_Add_Cast_ReduceSum_Mul_split_1925334636309704283_kernel0
        .type           Fused_Add_Add_Cast_ReduceSum_Mul_split_1925334636309704283_kernel0,@function
        .size           Fused_Add_Add_Cast_ReduceSum_Mul_split_1925334636309704283_kernel0,(.L_x_11 - Fused_Add_Add_Cast_ReduceSum_Mul_split_1925334636309704283_kernel0)
        .other          Fused_Add_Add_Cast_ReduceSum_Mul_split_1925334636309704283_kernel0,@"STO_CUDA_ENTRY STV_DEFAULT"
Fused_Add_Add_Cast_ReduceSum_Mul_split_1925334636309704283_kernel0:
.text.Fused_Add_Add_Cast_ReduceSum_Mul_split_1925334636309704283_kernel0:
[----:B------:R-:W-:Y:S01]  /*0000*/  LDC R1, c[0x0][0x37c] ;  /* 0x0000df00ff017b82 */ /* 0x000fe20000000800 */
[----:B------:R-:W0:Y:S01]  /*0010*/  S2R R0, SR_TID.Y ;  /* 0x0000000000007919 */ /* 0x000e220000002200 */
[----:B------:R-:W1:Y:S01]  /*0020*/  LDCU.128 UR12, c[0x0][0x380] ;  /* 0x00007000ff0c77ac */ /* 0x000e620008000c00 */
[----:B------:R-:W0:Y:S01]  /*0030*/  S2R R3, SR_TID.X ;  /* 0x0000000000037919 */ /* 0x000e220000002100 */
[----:B------:R-:W2:Y:S01]  /*0040*/  LDCU.128 UR4, c[0x0][0x390] ;  /* 0x00007200ff0477ac */ /* 0x000ea20008000c00 */
[----:B------:R-:W3:Y:S01]  /*0050*/  S2R R5, SR_CTAID.Y ;  /* 0x0000000000057919 */ /* 0x000ee20000002600 */
[----:B------:R-:W4:Y:S01]  /*0060*/  LDCU.64 UR8, c[0x0][0x358] ;  /* 0x00006b00ff0877ac */ /* 0x000f220008000a00 */
[----:B0-----:R-:W-:Y:S02]  /*0070*/  LEA R2, P0, R0, R3, 0x9 ;  /* 0x0000000300027211 */ /* 0x001fe400078048ff */
[----:B-1----:R-:W-:Y:S02]  /*0080*/  LEA R12, P2, R3, UR12, 0x1 ;  /* 0x0000000c030c7c11 */ /* 0x002fe4000f8408ff */
[----:B---3--:R-:W-:-:S02]  /*0090*/  LEA R11, P1, R5, R2, 0xc ;  /* 0x00000002050b7211 */ /* 0x008fc400078260ff */
[----:B------:R-:W-:Y:S02]  /*00a0*/  LEA.HI.X R2, R0, RZ, RZ, 0x9, P0 ;  /* 0x000000ff00027211 */ /* 0x000fe400000f4cff */
[----:B------:R-:W-:Y:S02]  /*00b0*/  SHF.L.U32 R6, R11, 0x1, RZ ;  /* 0x000000010b067819 */ /* 0x000fe400000006ff */
[----:B------:R-:W-:Y:S02]  /*00c0*/  LEA.HI.X R2, R5, R2, RZ, 0xc, P1 ;  /* 0x0000000205027211 */ /* 0x000fe400008f64ff */
[----:B--2---:R-:W-:Y:S02]  /*00d0*/  IADD3 R8, P0, PT, R6, UR4, RZ ;  /* 0x0000000406087c10 */ /* 0x004fe4000ff1e0ff */
[----:B------:R-:W-:Y:S02]  /*00e0*/  SHF.L.U64.HI R4, R11, 0x1, R2 ;  /* 0x000000010b047819 */ /* 0x000fe40000010202 */
[----:B------:R-:W-:-:S02]  /*00f0*/  LEA.HI.X R13, R3, UR13, RZ, 0x1, P2 ;  /* 0x0000000d030d7c11 */ /* 0x000fc400090f0cff */
[----:B------:R-:W-:Y:S02]  /*0100*/  IADD3 R6, P1, PT, R6, UR14, RZ ;  /* 0x0000000e06067c10 */ /* 0x000fe4000ff3e0ff */
[C---:B------:R-:W-:Y:S01]  /*0110*/  IADD3.X R9, PT, PT, R4.reuse, UR5, RZ, P0, !PT ;  /* 0x0000000504097c10 */ /* 0x040fe200087fe4ff */
[----:B----4-:R-:W2:Y:S01]  /*0120*/  LDG.E.U16.CONSTANT R15, desc[UR8][R12.64] ;  /* 0x000000080c0f7981 */ /* 0x010ea2000c1e9500 */
[----:B------:R-:W-:-:S03]  /*0130*/  IADD3.X R7, PT, PT, R4, UR15, RZ, P1, !PT ;  /* 0x0000000f04077c10 */ /* 0x000fc60008ffe4ff */
[----:B------:R-:W3:Y:S04]  /*0140*/  LDG.E.U16.CONSTANT R19, desc[UR8][R12.64+0x100] ;  /* 0x000100080c137981 */ /* 0x000ee8000c1e9500 */
[----:B------:R-:W4:Y:S04]  /*0150*/  LDG.E.U16.CONSTANT R23, desc[UR8][R12.64+0x200] ;  /* 0x000200080c177981 */ /* 0x000f28000c1e9500 */
[----:B------:R-:W5:Y:S04]  /*0160*/  LDG.E.U16.CONSTANT R27, desc[UR8][R12.64+0x300] ;  /* 0x000300080c1b7981 */ /* 0x000f68000c1e9500 */
[----:B------:R-:W2:Y:S04]  /*0170*/  LDG.E.U16.CONSTANT R4, desc[UR8][R8.64] ;  /* 0x0000000808047981 */ /* 0x000ea8000c1e9500 */
[----:B------:R-:W3:Y:S04]  /*0180*/  LDG.E.U16.CONSTANT R10, desc[UR8][R8.64+0x100] ;  /* 0x00010008080a7981 */ /* 0x000ee8000c1e9500 */
[----:B------:R-:W4:Y:S04]  /*0190*/  LDG.E.U16.CONSTANT R14, desc[UR8][R8.64+0x200] ;  /* 0x00020008080e7981 */ /* 0x000f28000c1e9500 */
[----:B------:R0:W5:Y:S04]  /*01a0*/  LDG.E.U16.CONSTANT R16, desc[UR8][R8.64+0x300] ;  /* 0x0003000808107981 */ /* 0x000168000c1e9500 */
[----:B------:R-:W5:Y:S04]  /*01b0*/  LDG.E.U16.CONSTANT R21, desc[UR8][R6.64+0x100] ;  /* 0x0001000806157981 */ /* 0x000f68000c1e9500 */
[----:B------:R-:W5:Y:S04]  /*01c0*/  LDG.E.U16.CONSTANT R25, desc[UR8][R6.64+0x200] ;  /* 0x0002000806197981 */ /* 0x000f68000c1e9500 */
[----:B------:R-:W5:Y:S04]  /*01d0*/  LDG.E.U16.CONSTANT R17, desc[UR8][R6.64] ;  /* 0x0000000806117981 */ /* 0x000f68000c1e9500 */
[----:B------:R-:W5:Y:S01]  /*01e0*/  LDG.E.U16.CONSTANT R29, desc[UR8][R6.64+0x300] ;  /* 0x00030008061d7981 */ /* 0x000f62000c1e9500 */
[----:B------:R-:W1:Y:S01]  /*01f0*/  S2UR UR5, SR_CgaCtaId ;  /* 0x00000000000579c3 */ /* 0x000e620000008800 */
[----:B------:R-:W-:Y:S01]  /*0200*/  UMOV UR4, 0x400 ;  /* 0x0000040000047882 */ /* 0x000fe20000000000 */
[----:B------:R-:W-:-:S02]  /*0210*/  ISETP.NE.AND P0, PT, R3, RZ, PT ;  /* 0x000000ff0300720c */ /* 0x000fc40003f05270 */
[----:B0-----:R-:W-:-:S04]  /*0220*/  LEA R8, P1, R11, UR6, 0x2 ;  /* 0x000000060b087c11 */ /* 0x001fc8000f8210ff */
[----:B------:R-:W-:Y:S01]  /*0230*/  LEA.HI.X R9, R11, UR7, R2, 0x2, P1 ;  /* 0x000000070b097c11 */ /* 0x000fe200088f1402 */
[----:B-1----:R-:W-:-:S06]  /*0240*/  ULEA UR6, UR5, UR4, 0x18 ;  /* 0x0000000405067291 */ /* 0x002fcc000f8ec0ff */
[----:B------:R-:W-:-:S05]  /*0250*/  LEA R2, R0, UR6, 0x2 ;  /* 0x0000000600027c11 */ /* 0x000fca000f8e10ff */
[----:B------:R-:W-:Y:S01]  /*0260*/  @!P0 STS [R2], RZ ;  /* 0x000000ff02008388 */ /* 0x000fe20000000800 */
[----:B--2---:R-:W-:Y:S02]  /*0270*/  HADD2 R4, R4.H0_H0, R15.H0_H0 ;  /* 0x2000000f04047230 */ /* 0x004fe40000000800 */
[----:B---3--:R-:W-:Y:S02]  /*0280*/  HADD2 R10, R10.H0_H0, R19.H0_H0 ;  /* 0x200000130a0a7230 */ /* 0x008fe40000000800 */
[----:B----4-:R-:W-:Y:S02]  /*0290*/  HADD2 R14, R14.H0_H0, R23.H0_H0 ;  /* 0x200000170e0e7230 */ /* 0x010fe40000000800 */
[----:B-----5:R-:W-:Y:S02]  /*02a0*/  HADD2 R16, R16.H0_H0, R27.H0_H0 ;  /* 0x2000001b10107230 */ /* 0x020fe40000000800 */
[----:B------:R-:W-:Y:S02]  /*02b0*/  HADD2 R10, R10.H0_H0, R21.H0_H0 ;  /* 0x200000150a0a7230 */ /* 0x000fe40000000800 */
[----:B------:R-:W-:-:S03]  /*02c0*/  HADD2 R14, R14.H0_H0, R25.H0_H0 ;  /* 0x200000190e0e7230 */ /* 0x000fc60000000800 */
[----:B------:R-:W-:Y:S02]  /*02d0*/  HADD2.F32 R11, -RZ, R10.H0_H0 ;  /* 0x2000000aff0b7230 */ /* 0x000fe40000004100 */
[----:B------:R-:W-:Y:S02]  /*02e0*/  HADD2 R4, R4.H0_H0, R17.H0_H0 ;  /* 0x2000001104047230 */ /* 0x000fe40000000800 */
[----:B------:R-:W-:Y:S01]  /*02f0*/  HADD2.F32 R13, -RZ, R14.H0_H0 ;  /* 0x2000000eff0d7230 */ /* 0x000fe20000004100 */
[----:B------:R-:W-:Y:S01]  /*0300*/  STG.E desc[UR8][R8.64+0x200], R11 ;  /* 0x0002000b08007986 */ /* 0x000fe2000c101908 */
[----:B------:R-:W-:Y:S02]  /*0310*/  HADD2 R16, R16.H0_H0, R29.H0_H0 ;  /* 0x2000001d10107230 */ /* 0x000fe40000000800 */
[----:B------:R-:W-:Y:S01]  /*0320*/  HADD2.F32 R7, -RZ, R4.H0_H0 ;  /* 0x20000004ff077230 */ /* 0x000fe20000004100 */
[----:B------:R-:W-:Y:S02]  /*0330*/  STG.E desc[UR8][R8.64+0x400], R13 ;  /* 0x0004000d08007986 */ /* 0x000fe4000c101908 */
[----:B------:R-:W-:-:S02]  /*0340*/  HADD2.F32 R15, -RZ, R16.H0_H0 ;  /* 0x20000010ff0f7230 */ /* 0x000fc40000004100 */
[----:B------:R0:W-:Y:S04]  /*0350*/  STG.E desc[UR8][R8.64], R7 ;  /* 0x0000000708007986 */ /* 0x0001e8000c101908 */
[----:B------:R1:W-:Y:S01]  /*0360*/  STG.E desc[UR8][R8.64+0x600], R15 ;  /* 0x0006000f08007986 */ /* 0x0003e2000c101908 */
[----:B------:R-:W-:Y:S06]  /*0370*/  BAR.SYNC.DEFER_BLOCKING 0x0 ;  /* 0x0000000000007b1d */ /* 0x000fec0000010000 */
[----:B------:R-:W2:Y:S04]  /*0380*/  LDG.E R4, desc[UR8][R8.64] ;  /* 0x0000000808047981 */ /* 0x000ea8000c1e1900 */
[----:B------:R-:W3:Y:S04]  /*0390*/  LDG.E R19, desc[UR8][R8.64+0x200] ;  /* 0x0002000808137981 */ /* 0x000ee8000c1e1900 */
[----:B------:R-:W4:Y:S01]  /*03a0*/  LDG.E R10, desc[UR8][R8.64+0x400] ;  /* 0x00040008080a7981 */ /* 0x000f22000c1e1900 */
[----:B------:R-:W0:Y:S01]  /*03b0*/  LDCU UR6, c[0x0][0x360] ;  /* 0x00006c00ff0677ac */ /* 0x000e220008000800 */
[----:B------:R-:W-:-:S04]  /*03c0*/  UIADD3 UR4, UPT, UPT, UR4, 0x20, URZ ;  /* 0x0000002004047890 */ /* 0x000fc8000fffe0ff */
[----:B------:R-:W-:Y:S01]  /*03d0*/  ULEA UR4, UR5, UR4, 0x18 ;  /* 0x0000000405047291 */ /* 0x000fe2000f8ec0ff */
[----:B0-----:R-:W-:Y:S02]  /*03e0*/  IMAD R7, R0, UR6, R3 ;  /* 0x0000000600077c24 */ /* 0x001fe4000f8e0203 */
[----:B--2---:R-:W-:-:S04]  /*03f0*/  FADD R17, RZ, R4 ;  /* 0x00000004ff117221 */ /* 0x004fc80000000000 */
[----:B------:R-:W-:-:S04]  /*0400*/  FADD R4, -R4, R17 ;  /* 0x0000001104047221 */ /* 0x000fc80000000100 */
[----:B---3--:R-:W-:-:S04]  /*0410*/  FADD R4, -R4, R19 ;  /* 0x0000001304047221 */ /* 0x008fc80000000100 */
[----:B------:R-:W-:-:S04]  /*0420*/  FADD R6, R17, R4 ;  /* 0x0000000411067221 */ /* 0x000fc80000000000 */
[----:B------:R-:W-:-:S04]  /*0430*/  FADD R17, -R17, R6 ;  /* 0x0000000611117221 */ /* 0x000fc80000000100 */
[----:B------:R-:W-:Y:S01]  /*0440*/  FADD R17, -R4, R17 ;  /* 0x0000001104117221 */ /* 0x000fe20000000100 */
[C---:B------:R-:W-:Y:S02]  /*0450*/  LOP3.LUT R4, R7.reuse, 0x7f, RZ, 0xc0, !PT ;  /* 0x0000007f07047812 */ /* 0x040fe400078ec0ff */
[----:B------:R-:W-:Y:S01]  /*0460*/  LOP3.LUT R7, R7, 0xffffff80, RZ, 0xc0, !PT ;  /* 0xffffff8007077812 */ /* 0x000fe200078ec0ff */
[----:B----4-:R-:W-:Y:S01]  /*0470*/  FADD R17, -R17, R10 ;  /* 0x0000000a11117221 */ /* 0x010fe20000000100 */
[C---:B------:R-:W-:Y:S02]  /*0480*/  ISETP.GT.U32.AND P0, PT, R4.reuse, 0x3f, PT ;  /* 0x0000003f0400780c */ /* 0x040fe40003f04070 */
[----:B-1----:R-:W-:Y:S01]  /*0490*/  IADD3 R9, PT, PT, R4, R7, RZ ;  /* 0x0000000704097210 */ /* 0x002fe20007ffe0ff */
[----:B------:R-:W-:Y:S01]  /*04a0*/  FADD R11, R6, R17 ;  /* 0x00000011060b7221 */ /* 0x000fe20000000000 */
[----:B------:R-:W-:-:S03]  /*04b0*/  ISETP.GT.U32.AND P1, PT, R4, 0x1f, PT ;  /* 0x0000001f0400780c */ /* 0x000fc60003f24070 */
[----:B------:R-:W-:-:S04]  /*04c0*/  FADD R6, -R6, R11 ;  /* 0x0000000b06067221 */ /* 0x000fc80000000100 */
[----:B------:R-:W-:-:S04]  /*04d0*/  FADD R6, -R17, R6 ;  /* 0x0000000611067221 */ /* 0x000fc80000000100 */
[----:B------:R-:W-:Y:S01]  /*04e0*/  FADD R8, R15, -R6 ;  /* 0x800000060f087221 */ /* 0x000fe20000000000 */
[----:B------:R-:W-:-:S03]  /*04f0*/  LEA R6, R9, UR4, 0x2 ;  /* 0x0000000409067c11 */ /* 0x000fc6000f8e10ff */
[----:B------:R-:W-:-:S05]  /*0500*/  FADD R11, R11, R8 ;  /* 0x000000080b0b7221 */ /* 0x000fca0000000000 */
[----:B------:R-:W-:Y:S01]  /*0510*/  STS [R6], R11 ;  /* 0x0000000b06007388 */ /* 0x000fe20000000800 */
[----:B------:R-:W-:Y:S06]  /*0520*/  BAR.SYNC.DEFER_BLOCKING 0x0 ;  /* 0x0000000000007b1d */ /* 0x000fec0000010000 */
[----:B------:R-:W-:Y:S04]  /*0530*/  @!P0 LDS R8, [R6] ;  /* 0x0000000006088984 */ /* 0x000fe80000000800 */
[----:B------:R-:W0:Y:S02]  /*0540*/  @!P0 LDS R9, [R6+0x100] ;  /* 0x0001000006098984 */ /* 0x000e240000000800 */
[----:B0-----:R-:W-:-:S05]  /*0550*/  @!P0 FADD R9, R8, R9 ;  /* 0x0000000908098221 */ /* 0x001fca0000000000 */
[----:B------:R-:W-:Y:S01]  /*0560*/  @!P0 STS [R6], R9 ;  /* 0x0000000906008388 */ /* 0x000fe20000000800 */
[----:B------:R-:W-:Y:S01]  /*0570*/  BAR.SYNC.DEFER_BLOCKING 0x0 ;  /* 0x0000000000007b1d */ /* 0x000fe20000010000 */
[----:B------:R-:W-:-:S05]  /*0580*/  ISETP.GE.U32.AND P0, PT, R4, 0x20, PT ;  /* 0x000000200400780c */ /* 0x000fca0003f06070 */
[----:B------:R-:W-:Y:S04]  /*0590*/  @!P1 LDS R8, [R6] ;  /* 0x0000000006089984 */ /* 0x000fe80000000800 */
[----:B------:R-:W0:Y:S02]  /*05a0*/  @!P1 LDS R13, [R6+0x80] ;  /* 0x00008000060d9984 */ /* 0x000e240000000800 */
[----:B0-----:R-:W-:-:S05]  /*05b0*/  @!P1 FADD R13, R8, R13 ;  /* 0x0000000d080d9221 */ /* 0x001fca0000000000 */
[----:B------:R0:W-:Y:S01]  /*05c0*/  @!P1 STS [R6], R13 ;  /* 0x0000000d06009388 */ /* 0x0001e20000000800 */
[----:B------:R-:W-:Y:S06]  /*05d0*/  BAR.SYNC.DEFER_BLOCKING 0x0 ;  /* 0x0000000000007b1d */ /* 0x000fec0000010000 */
[----:B------:R-:W-:Y:S05]  /*05e0*/  @P0 BRA `(.L_x_0) ;  /* 0x00000000003c0947 */ /* 0x000fea0003800000 */
[----:B------:R1:W2:Y:S01]  /*05f0*/  LDS R8, [R6] ;  /* 0x0000000006087984 */ /* 0x0002a20000000800 */
[----:B------:R-:W-:-:S03]  /*0600*/  UMOV UR5, 0xffffffff ;  /* 0xffffffff00057882 */ /* 0x000fc60000000000 */
[----:B------:R-:W-:Y:S05]  /*0610*/  BRA.DIV UR5, `(.L_x_1) ;  /* 0x00000002058c7947 */ /* 0x000fea000b800000 */
[----:B--2---:R-:W2:Y:S02]  /*0620*/  SHFL.DOWN PT, R9, R8, 0x10, 0x1f ;  /* 0x0a001f0008097f89 */ /* 0x004ea400000e0000 */
[----:B--2---:R-:W-:-:S05]  /*0630*/  FADD R9, R8, R9 ;  /* 0x0000000908097221 */ /* 0x004fca0000000000 */
[----:B------:R-:W2:Y:S02]  /*0640*/  SHFL.DOWN PT, R10, R9, 0x8, 0x1f ;  /* 0x09001f00090a7f89 */ /* 0x000ea400000e0000 */
[----:B--2---:R-:W-:-:S05]  /*0650*/  FADD R10, R9, R10 ;  /* 0x0000000a090a7221 */ /* 0x004fca0000000000 */
[----:B------:R-:W2:Y:S02]  /*0660*/  SHFL.DOWN PT, R11, R10, 0x4, 0x1f ;  /* 0x08801f000a0b7f89 */ /* 0x000ea400000e0000 */
[----:B--2---:R-:W-:-:S05]  /*0670*/  FADD R11, R10, R11 ;  /* 0x0000000b0a0b7221 */ /* 0x004fca0000000000 */
[----:B------:R-:W2:Y:S02]  /*0680*/  SHFL.DOWN PT, R12, R11, 0x2, 0x1f ;  /* 0x08401f000b0c7f89 */ /* 0x000ea400000e0000 */
[----:B--2---:R-:W-:-:S05]  /*0690*/  FADD R12, R11, R12 ;  /* 0x0000000c0b0c7221 */ /* 0x004fca0000000000 */
[----:B0-----:R0:W2:Y:S02]  /*06a0*/  SHFL.DOWN PT, R13, R12, 0x1, 0x1f ;  /* 0x08201f000c0d7f89 */ /* 0x0010a400000e0000 */
.L_x_9:
[----:B------:R-:W-:Y:S01]  /*06b0*/  ISETP.NE.AND P0, PT, R4, RZ, PT ;  /* 0x000000ff0400720c */ /* 0x000fe20003f05270 */
[----:B--2---:R-:W-:-:S12]  /*06c0*/  FADD R13, R12, R13 ;  /* 0x0000000d0c0d7221 */ /* 0x004fd80000000000 */
[----:B------:R2:W-:Y:S02]  /*06d0*/  @!P0 STS [R6], R13 ;  /* 0x0000000d06008388 */ /* 0x0005e40000000800 */
.L_x_0:
[----:B------:R-:W-:Y:S05]  /*06e0*/  WARPSYNC.ALL ;  /* 0x0000000000007948 */ /* 0x000fea0003800000 */
[----:B------:R-:W-:Y:S01]  /*06f0*/  BAR.SYNC.DEFER_BLOCKING 0x0 ;  /* 0x0000000000007b1d */ /* 0x000fe20000010000 */
[----:B------:R-:W-:Y:S02]  /*0700*/  ISETP.NE.AND P1, PT, R4, RZ, PT ;  /* 0x000000ff0400720c */ /* 0x000fe40003f25270 */
[----:B------:R-:W-:-:S03]  /*0710*/  ISETP.NE.AND P0, PT, R3, 0x7f, PT ;  /* 0x0000007f0300780c */ /* 0x000fc60003f05270 */
[----:B------:R-:W-:Y:S08]  /*0720*/  BSSY.RECONVERGENT B0, `(.L_x_2) ;  /* 0x0000010000007945 */ /* 0x000ff00003800200 */
[----:B------:R-:W-:-:S06]  /*0730*/  @!P1 LEA R7, R7, UR4, 0x2 ;  /* 0x0000000407079c11 */ /* 0x000fcc000f8e10ff */
[----:B------:R-:W-:Y:S04]  /*0740*/  @!P1 LDS R7, [R7] ;  /* 0x0000000007079984 */ /* 0x000fe80000000800 */
[----:B------:R-:W3:Y:S02]  /*0750*/  @!P1 LDS R4, [R2] ;  /* 0x0000000002049984 */ /* 0x000ee40000000800 */
[----:B---3--:R-:W-:-:S05]  /*0760*/  @!P1 FADD R3, R7, R4 ;  /* 0x0000000407039221 */ /* 0x008fca0000000000 */
[----:B------:R3:W-:Y:S01]  /*0770*/  @!P1 STS [R2], R3 ;  /* 0x0000000302009388 */ /* 0x0007e20000000800 */
[----:B------:R-:W-:Y:S06]  /*0780*/  BAR.SYNC.DEFER_BLOCKING 0x0 ;  /* 0x0000000000007b1d */ /* 0x000fec0000010000 */
[----:B------:R-:W-:Y:S05]  /*0790*/  @P0 BRA `(.L_x_3) ;  /* 0x0000000000200947 */ /* 0x000fea0003800000 */
[----:B---3--:R-:W3:Y:S01]  /*07a0*/  LDS R2, [R2] ;  /* 0x0000000002027984 */ /* 0x008ee20000000800 */
[----:B------:R-:W4:Y:S01]  /*07b0*/  LDCU.64 UR6, c[0x0][0x3a0] ;  /* 0x00007400ff0677ac */ /* 0x000f220008000a00 */
[----:B------:R-:W-:-:S04]  /*07c0*/  LEA R0, P0, R5, R0, 0x3 ;  /* 0x0000000005007211 */ /* 0x000fc800078018ff */
[----:B------:R-:W-:Y:S02]  /*07d0*/  LEA.HI.X R5, R5, RZ, RZ, 0x3, P0 ;  /* 0x000000ff05057211 */ /* 0x000fe400000f1cff */
[----:B----4-:R-:W-:-:S04]  /*07e0*/  LEA R4, P0, R0, UR6, 0x2 ;  /* 0x0000000600047c11 */ /* 0x010fc8000f8010ff */
[----:B------:R-:W-:Y:S01]  /*07f0*/  LEA.HI.X R5, R0, UR7, R5, 0x2, P0 ;  /* 0x0000000700057c11 */ /* 0x000fe200080f1405 */
[----:B---3--:R-:W-:-:S05]  /*0800*/  FMUL R3, R2, 0.001953125 ;  /* 0x3b00000002037820 */ /* 0x008fca0000400000 */
[----:B------:R4:W-:Y:S03]  /*0810*/  STG.E desc[UR8][R4.64], R3 ;  /* 0x0000000304007986 */ /* 0x0009e6000c101908 */
.L_x_3:
[----:B------:R-:W-:Y:S05]  /*0820*/  BSYNC.RECONVERGENT B0 ;  /* 0x0000000000007941 */ /* 0x000fea0003800200 */
.L_x_2:
[----:B------:R-:W-:Y:S06]  /*0830*/  BAR.SYNC.DEFER_BLOCKING 0x0 ;  /* 0x0000000000007b1d */ /* 0x000fec0000010000 */
[----:B------:R-:W-:Y:S05]  /*0840*/  EXIT ;  /* 0x000000000000794d */ /* 0x000fea0003800000 */
.L_x_1:
[----:B------:R-:W-:Y:S02]  /*0850*/  HFMA2 R15, -RZ, RZ, 0, 9.5367431640625e-07 ;  /* 0x00000010ff0f7431 */ /* 0x000fe400000001ff */
[----:B------:R-:W-:Y:S01]  /*0860*/  IMAD.MOV.U32 R17, RZ, RZ, 0x1f ;  /* 0x0000001fff117424 */ /* 0x000fe200078e00ff */
[----:B------:R-:W-:-:S07]  /*0870*/  MOV R14, 0xffffffff ;  /* 0xffffffff000e7802 */ /* 0x000fce0000000f00 */
[----:B012---:R-:W-:Y:S05]  /*0880*/  WARPSYNC.COLLECTIVE R14, `(.L_x_4) ;  /* 0x000000000e087348 */ /* 0x007fea0003c00000 */
[----:B0-2---:R0:W2:Y:S02]  /*0890*/  SHFL.DOWN P0, R13, R8, R15, R17 ;  /* 0x0800000f080d7389 */ /* 0x0050a40000000011 */
[----:B012---:R-:W-:Y:S05]  /*08a0*/  ENDCOLLECTIVE ;  /* 0x000000000000791b */ /* 0x007fea0003800000 */
.L_x_4:
[----:B------:R-:W-:Y:S01]  /*08b0*/  HFMA2 R15, -RZ, RZ, 0, 4.76837158203125e-07 ;  /* 0x00000008ff0f7431 */ /* 0x000fe200000001ff */
[----:B------:R-:W-:-:S05]  /*08c0*/  MOV R9, R13 ;  /* 0x0000000d00097202 */ /* 0x000fca0000000f00 */
[----:B------:R-:W-:-:S04]  /*08d0*/  FADD R9, R8, R9 ;  /* 0x0000000908097221 */ /* 0x000fc80000000000 */
[----:B------:R-:W-:-:S07]  /*08e0*/  IMAD.MOV.U32 R8, RZ, RZ, R9 ;  /* 0x000000ffff087224 */ /* 0x000fce00078e0009 */
[----:B------:R-:W-:Y:S05]  /*08f0*/  WARPSYNC.COLLECTIVE R14, `(.L_x_5) ;  /* 0x000000000e087348 */ /* 0x000fea0003c00000 */
[----:B------:R0:W1:Y:S02]  /*0900*/  SHFL.DOWN P0, R13, R8, R15, R17 ;  /* 0x0800000f080d7389 */ /* 0x0000640000000011 */
[----:B01----:R-:W-:Y:S05]  /*0910*/  ENDCOLLECTIVE ;  /* 0x000000000000791b */ /* 0x003fea0003800000 */
.L_x_5:
[----:B------:R-:W-:Y:S01]  /*0920*/  HFMA2 R15, -RZ, RZ, 0, 2.384185791015625e-07 ;  /* 0x00000004ff0f7431 */ /* 0x000fe200000001ff */
[----:B------:R-:W-:-:S05]  /*0930*/  MOV R10, R13 ;  /* 0x0000000d000a7202 */ /* 0x000fca0000000f00 */
[----:B------:R-:W-:-:S04]  /*0940*/  FADD R10, R9, R10 ;  /* 0x0000000a090a7221 */ /* 0x000fc80000000000 */
[----:B------:R-:W-:-:S07]  /*0950*/  IMAD.MOV.U32 R8, RZ, RZ, R10 ;  /* 0x000000ffff087224 */ /* 0x000fce00078e000a */
[----:B------:R-:W-:Y:S05]  /*0960*/  WARPSYNC.COLLECTIVE R14, `(.L_x_6) ;  /* 0x000000000e087348 */ /* 0x000fea0003c00000 */
[----:B------:R0:W1:Y:S02]  /*0970*/  SHFL.DOWN P0, R13, R8, R15, R17 ;  /* 0x0800000f080d7389 */ /* 0x0000640000000011 */
[----:B01----:R-:W-:Y:S05]  /*0980*/  ENDCOLLECTIVE ;  /* 0x000000000000791b */ /* 0x003fea0003800000 */
.L_x_6:
[----:B------:R-:W-:Y:S01]  /*0990*/  IMAD.MOV.U32 R15, RZ, RZ, 0x2 ;  /* 0x00000002ff0f7424 */ /* 0x000fe200078e00ff */
[----:B------:R-:W-:-:S05]  /*09a0*/  MOV R11, R13 ;  /* 0x0000000d000b7202 */ /* 0x000fca0000000f00 */
[----:B------:R-:W-:-:S05]  /*09b0*/  FADD R11, R10, R11 ;  /* 0x0000000b0a0b7221 */ /* 0x000fca0000000000 */
[----:B------:R-:W-:-:S07]  /*09c0*/  MOV R8, R11 ;  /* 0x0000000b00087202 */ /* 0x000fce0000000f00 */
[----:B------:R-:W-:Y:S05]  /*09d0*/  WARPSYNC.COLLECTIVE R14, `(.L_x_7) ;  /* 0x000000000e087348 */ /* 0x000fea0003c00000 */
[----:B------:R0:W1:Y:S02]  /*09e0*/  SHFL.DOWN P0, R13, R8, R15, R17 ;  /* 0x0800000f080d7389 */ /* 0x0000640000000011 */
[----:B01----:R-:W-:Y:S05]  /*09f0*/  ENDCOLLECTIVE ;  /* 0x000000000000791b */ /* 0x003fea0003800000 */
.L_x_7:
[----:B------:R-:W-:Y:S01]  /*0a00*/  HFMA2 R15, -RZ, RZ, 0, 5.9604644775390625e-08 ;  /* 0x00000001ff0f7431 */ /* 0x000fe200000001ff */
[----:B------:R-:W-:-:S05]  /*0a10*/  MOV R12, R13 ;  /* 0x0000000d000c7202 */ /* 0x000fca0000000f00 */
[----:B------:R-:W-:-:S05]  /*0a20*/  FADD R12, R11, R12 ;  /* 0x0000000c0b0c7221 */ /* 0x000fca0000000000 */
[----:B------:R-:W-:-:S07]  /*0a30*/  MOV R8, R12 ;  /* 0x0000000c00087202 */ /* 0x000fce0000000f00 */
[----:B------:R-:W-:Y:S05]  /*0a40*/  WARPSYNC.COLLECTIVE R14, `(.L_x_8) ;  /* 0x000000000e087348 */ /* 0x000fea0003c00000 */
[----:B------:R0:W1:Y:S02]  /*0a50*/  SHFL.DOWN P0, R13, R8, R15, R17 ;  /* 0x0800000f080d7389 */ /* 0x0000640000000011 */
[----:B01----:R-:W-:Y:S05]  /*0a60*/  ENDCOLLECTIVE ;  /* 0x000000000000791b */ /* 0x003fea0003800000 */
.L_x_8:
[----:B------:R-:W-:Y:S05]  /*0a70*/  BRA `(.L_x_9) ;  /* 0xfffffffc000c7947 */ /* 0x000fea000383ffff */
.L_x_10:
[----:B------:R-:W-:-:S00]  /*0a80*/  BRA `(.L_x_10) ;  /* 0xfffffffc00fc7947 */ /* 0x000fc0000383ffff */
[----:B------:R-:W-:-:S00]  /*0a90*/  NOP ;  /* 0x0000000000007918 */ /* 0x000fc00000000000 */
        /* <DEDUP_REMOVED lines=14> */
.L_x_11:


//--------------------- .nv.shared.Fused_Add_Add_Cast_ReduceSum_Mul_split_1925334636309704283_kernel0 --------------------------
	.section	.nv.shared.Fused_Add_Add_Cast_ReduceSum_Mul_split_1925334636309704283_kernel0,"aw",@nobits
	.sectionflags	@""
	.align	4
.nv.shared.Fused_Add_Add_Cast_ReduceSum_Mul_split_1925334636309704283_kernel0:
	.zero		5152


//--------------------- .nv.shared.reserved.0     --------------------------
	.section	.nv.shared.reserved.0,"aw",@nobits
	.weak		__nv_reservedSMEM_offset_0_alias
	.size		__nv_reservedSMEM_offset_0_alias, 0, 64
	.other		__nv_reservedSMEM_offset_0_alias,@"STO_CUDA_RESERVED_SHARED STV_DEFAULT"
__nv_reservedSMEM_offset_0_alias:
	.zero		0
	.zero		64


//--------------------- .nv.constant0.Fused_Add_Add_Cast_ReduceSum_Mul_split_1925334636309704283_kernel0 --------------------------
	.section	.nv.constant0.Fused_Add_Add_Cast_ReduceSum_Mul_split_1925334636309704283_kernel0,"a",@progbits
	.sectionflags	@""
	.align	4
.nv.constant0.Fused_Add_Add_Cast_ReduceSum_Mul_split_1925334636309704283_kernel0:
	.zero		936


//--------------------- SYMBOLS --------------------------

	.type		.nv.reservedSmem.offset0,@object
	.size		.nv.reservedSmem.offset0,0x4
	.type		.nv.reservedSmem.cap,@object
	.size		.nv.reservedSmem.cap,0x4
